//
// Generated by NVIDIA NVVM Compiler
//
// Compiler Build ID: CL-36424714
// Cuda compilation tools, release 13.0, V13.0.88
// Based on NVVM 20.0.0
//

.version 9.0
.target sm_100
.address_size 64

	// .globl	_Z22attention_score_kernelPfS_S_

.visible .entry _Z22attention_score_kernelPfS_S_(
	.param .u64 .ptr .align 1 _Z22attention_score_kernelPfS_S__param_0,
	.param .u64 .ptr .align 1 _Z22attention_score_kernelPfS_S__param_1,
	.param .u64 .ptr .align 1 _Z22attention_score_kernelPfS_S__param_2
)
{
	.reg .pred 	%p<4>;
	.reg .b32 	%r<12>;
	.reg .b32 	%f<19>;
	.reg .b64 	%rd<13>;

	ld.param.u64 	%rd1, [_Z22attention_score_kernelPfS_S__param_0];
	ld.param.u64 	%rd2, [_Z22attention_score_kernelPfS_S__param_1];
	ld.param.u64 	%rd3, [_Z22attention_score_kernelPfS_S__param_2];
	mov.u32 	%r3, %ctaid.y;
	mov.u32 	%r4, %ntid.y;
	mov.u32 	%r5, %tid.y;
	mad.lo.s32 	%r1, %r3, %r4, %r5;
	mov.u32 	%r6, %ctaid.x;
	mov.u32 	%r7, %ntid.x;
	mov.u32 	%r8, %tid.x;
	mad.lo.s32 	%r2, %r6, %r7, %r8;
	setp.gt.u32 	%p1, %r1, 4;
	setp.gt.s32 	%p2, %r2, 4;
	or.pred  	%p3, %p1, %p2;
	@%p3 bra 	$L__BB0_2;
	cvta.to.global.u64 	%rd4, %rd3;
	cvta.to.global.u64 	%rd5, %rd1;
	cvta.to.global.u64 	%rd6, %rd2;
	mul.lo.s32 	%r9, %r2, 6;
	mul.lo.s32 	%r10, %r1, 6;
	mul.wide.u32 	%rd7, %r10, 4;
	add.s64 	%rd8, %rd5, %rd7;
	ld.global.f32 	%f1, [%rd8];
	mul.wide.s32 	%rd9, %r9, 4;
	add.s64 	%rd10, %rd6, %rd9;
	ld.global.f32 	%f2, [%rd10];
	fma.rn.f32 	%f3, %f1, %f2, 0f00000000;
	ld.global.f32 	%f4, [%rd8+4];
	ld.global.f32 	%f5, [%rd10+4];
	fma.rn.f32 	%f6, %f4, %f5, %f3;
	ld.global.f32 	%f7, [%rd8+8];
	ld.global.f32 	%f8, [%rd10+8];
	fma.rn.f32 	%f9, %f7, %f8, %f6;
	ld.global.f32 	%f10, [%rd8+12];
	ld.global.f32 	%f11, [%rd10+12];
	fma.rn.f32 	%f12, %f10, %f11, %f9;
	ld.global.f32 	%f13, [%rd8+16];
	ld.global.f32 	%f14, [%rd10+16];
	fma.rn.f32 	%f15, %f13, %f14, %f12;
	ld.global.f32 	%f16, [%rd8+20];
	ld.global.f32 	%f17, [%rd10+20];
	fma.rn.f32 	%f18, %f16, %f17, %f15;
	mad.lo.s32 	%r11, %r1, 5, %r2;
	mul.wide.s32 	%rd11, %r11, 4;
	add.s64 	%rd12, %rd4, %rd11;
	st.global.f32 	[%rd12], %f18;
$L__BB0_2:
	ret;

}
	// .globl	_Z22flash_attention_kernelPfS_S_
.visible .entry _Z22flash_attention_kernelPfS_S_(
	.param .u64 .ptr .align 1 _Z22flash_attention_kernelPfS_S__param_0,
	.param .u64 .ptr .align 1 _Z22flash_attention_kernelPfS_S__param_1,
	.param .u64 .ptr .align 1 _Z22flash_attention_kernelPfS_S__param_2
)
{
	.reg .pred 	%p<4>;
	.reg .b32 	%r<31>;
	.reg .b32 	%f<159>;
	.reg .b64 	%rd<13>;

	ld.param.u64 	%rd1, [_Z22flash_attention_kernelPfS_S__param_0];
	ld.param.u64 	%rd2, [_Z22flash_attention_kernelPfS_S__param_1];
	ld.param.u64 	%rd3, [_Z22flash_attention_kernelPfS_S__param_2];
	mov.u32 	%r3, %ctaid.y;
	mov.u32 	%r4, %ntid.y;
	mov.u32 	%r5, %tid.y;
	mad.lo.s32 	%r1, %r3, %r4, %r5;
	mov.u32 	%r6, %ctaid.x;
	mov.u32 	%r7, %ntid.x;
	mov.u32 	%r8, %tid.x;
	mad.lo.s32 	%r2, %r6, %r7, %r8;
	setp.gt.u32 	%p1, %r1, 4;
	setp.gt.s32 	%p2, %r2, 5;
	or.pred  	%p3, %p1, %p2;
	@%p3 bra 	$L__BB1_2;
	cvta.to.global.u64 	%rd4, %rd3;
	cvta.to.global.u64 	%rd5, %rd1;
	cvta.to.global.u64 	%rd6, %rd2;
	mul.lo.s32 	%r9, %r1, 5;
	mul.wide.u32 	%rd7, %r9, 4;
	add.s64 	%rd8, %rd5, %rd7;
	ld.global.f32 	%f1, [%rd8];
	max.f32 	%f2, %f1, 0fFF800000;
	mov.f32 	%f3, 0fFF800000;
	sub.f32 	%f4, %f3, %f2;
	fma.rn.f32 	%f5, %f4, 0f3BBB989D, 0f3F000000;
	cvt.sat.f32.f32 	%f6, %f5;
	mov.f32 	%f7, 0f4B400001;
	mov.f32 	%f8, 0f437C0000;
	fma.rm.f32 	%f9, %f6, %f8, %f7;
	add.f32 	%f10, %f9, 0fCB40007F;
	neg.f32 	%f11, %f10;
	fma.rn.f32 	%f12, %f4, 0f3FB8AA3B, %f11;
	fma.rn.f32 	%f13, %f4, 0f32A57060, %f12;
	mov.b32 	%r10, %f9;
	shl.b32 	%r11, %r10, 23;
	mov.b32 	%f14, %r11;
	ex2.approx.ftz.f32 	%f15, %f13;
	mul.f32 	%f16, %f15, %f14;
	mul.f32 	%f17, %f16, 0f00000000;
	sub.f32 	%f18, %f1, %f2;
	fma.rn.f32 	%f19, %f18, 0f3BBB989D, 0f3F000000;
	cvt.sat.f32.f32 	%f20, %f19;
	fma.rm.f32 	%f21, %f20, %f8, %f7;
	add.f32 	%f22, %f21, 0fCB40007F;
	neg.f32 	%f23, %f22;
	fma.rn.f32 	%f24, %f18, 0f3FB8AA3B, %f23;
	fma.rn.f32 	%f25, %f18, 0f32A57060, %f24;
	mov.b32 	%r12, %f21;
	shl.b32 	%r13, %r12, 23;
	mov.b32 	%f26, %r13;
	ex2.approx.ftz.f32 	%f27, %f25;
	mul.f32 	%f28, %f27, %f26;
	add.f32 	%f29, %f28, %f17;
	mul.wide.s32 	%rd9, %r2, 4;
	add.s64 	%rd10, %rd6, %rd9;
	ld.global.f32 	%f30, [%rd10];
	div.rn.f32 	%f31, %f17, %f29;
	div.rn.f32 	%f32, %f28, %f29;
	mul.f32 	%f33, %f30, %f32;
	fma.rn.f32 	%f34, %f31, 0f00000000, %f33;
	ld.global.f32 	%f35, [%rd8+4];
	max.f32 	%f36, %f2, %f35;
	sub.f32 	%f37, %f2, %f36;
	fma.rn.f32 	%f38, %f37, 0f3BBB989D, 0f3F000000;
	cvt.sat.f32.f32 	%f39, %f38;
	fma.rm.f32 	%f40, %f39, %f8, %f7;
	add.f32 	%f41, %f40, 0fCB40007F;
	neg.f32 	%f42, %f41;
	fma.rn.f32 	%f43, %f37, 0f3FB8AA3B, %f42;
	fma.rn.f32 	%f44, %f37, 0f32A57060, %f43;
	mov.b32 	%r14, %f40;
	shl.b32 	%r15, %r14, 23;
	mov.b32 	%f45, %r15;
	ex2.approx.ftz.f32 	%f46, %f44;
	mul.f32 	%f47, %f46, %f45;
	mul.f32 	%f48, %f29, %f47;
	sub.f32 	%f49, %f35, %f36;
	fma.rn.f32 	%f50, %f49, 0f3BBB989D, 0f3F000000;
	cvt.sat.f32.f32 	%f51, %f50;
	fma.rm.f32 	%f52, %f51, %f8, %f7;
	add.f32 	%f53, %f52, 0fCB40007F;
	neg.f32 	%f54, %f53;
	fma.rn.f32 	%f55, %f49, 0f3FB8AA3B, %f54;
	fma.rn.f32 	%f56, %f49, 0f32A57060, %f55;
	mov.b32 	%r16, %f52;
	shl.b32 	%r17, %r16, 23;
	mov.b32 	%f57, %r17;
	ex2.approx.ftz.f32 	%f58, %f56;
	mul.f32 	%f59, %f58, %f57;
	add.f32 	%f60, %f59, %f48;
	ld.global.f32 	%f61, [%rd10+24];
	div.rn.f32 	%f62, %f48, %f60;
	div.rn.f32 	%f63, %f59, %f60;
	mul.f32 	%f64, %f61, %f63;
	fma.rn.f32 	%f65, %f34, %f62, %f64;
	ld.global.f32 	%f66, [%rd8+8];
	max.f32 	%f67, %f36, %f66;
	sub.f32 	%f68, %f36, %f67;
	fma.rn.f32 	%f69, %f68, 0f3BBB989D, 0f3F000000;
	cvt.sat.f32.f32 	%f70, %f69;
	fma.rm.f32 	%f71, %f70, %f8, %f7;
	add.f32 	%f72, %f71, 0fCB40007F;
	neg.f32 	%f73, %f72;
	fma.rn.f32 	%f74, %f68, 0f3FB8AA3B, %f73;
	fma.rn.f32 	%f75, %f68, 0f32A57060, %f74;
	mov.b32 	%r18, %f71;
	shl.b32 	%r19, %r18, 23;
	mov.b32 	%f76, %r19;
	ex2.approx.ftz.f32 	%f77, %f75;
	mul.f32 	%f78, %f77, %f76;
	mul.f32 	%f79, %f60, %f78;
	sub.f32 	%f80, %f66, %f67;
	fma.rn.f32 	%f81, %f80, 0f3BBB989D, 0f3F000000;
	cvt.sat.f32.f32 	%f82, %f81;
	fma.rm.f32 	%f83, %f82, %f8, %f7;
	add.f32 	%f84, %f83, 0fCB40007F;
	neg.f32 	%f85, %f84;
	fma.rn.f32 	%f86, %f80, 0f3FB8AA3B, %f85;
	fma.rn.f32 	%f87, %f80, 0f32A57060, %f86;
	mov.b32 	%r20, %f83;
	shl.b32 	%r21, %r20, 23;
	mov.b32 	%f88, %r21;
	ex2.approx.ftz.f32 	%f89, %f87;
	mul.f32 	%f90, %f89, %f88;
	add.f32 	%f91, %f90, %f79;
	ld.global.f32 	%f92, [%rd10+48];
	div.rn.f32 	%f93, %f79, %f91;
	div.rn.f32 	%f94, %f90, %f91;
	mul.f32 	%f95, %f92, %f94;
	fma.rn.f32 	%f96, %f65, %f93, %f95;
	ld.global.f32 	%f97, [%rd8+12];
	max.f32 	%f98, %f67, %f97;
	sub.f32 	%f99, %f67, %f98;
	fma.rn.f32 	%f100, %f99, 0f3BBB989D, 0f3F000000;
	cvt.sat.f32.f32 	%f101, %f100;
	fma.rm.f32 	%f102, %f101, %f8, %f7;
	add.f32 	%f103, %f102, 0fCB40007F;
	neg.f32 	%f104, %f103;
	fma.rn.f32 	%f105, %f99, 0f3FB8AA3B, %f104;
	fma.rn.f32 	%f106, %f99, 0f32A57060, %f105;
	mov.b32 	%r22, %f102;
	shl.b32 	%r23, %r22, 23;
	mov.b32 	%f107, %r23;
	ex2.approx.ftz.f32 	%f108, %f106;
	mul.f32 	%f109, %f108, %f107;
	mul.f32 	%f110, %f91, %f109;
	sub.f32 	%f111, %f97, %f98;
	fma.rn.f32 	%f112, %f111, 0f3BBB989D, 0f3F000000;
	cvt.sat.f32.f32 	%f113, %f112;
	fma.rm.f32 	%f114, %f113, %f8, %f7;
	add.f32 	%f115, %f114, 0fCB40007F;
	neg.f32 	%f116, %f115;
	fma.rn.f32 	%f117, %f111, 0f3FB8AA3B, %f116;
	fma.rn.f32 	%f118, %f111, 0f32A57060, %f117;
	mov.b32 	%r24, %f114;
	shl.b32 	%r25, %r24, 23;
	mov.b32 	%f119, %r25;
	ex2.approx.ftz.f32 	%f120, %f118;
	mul.f32 	%f121, %f120, %f119;
	add.f32 	%f122, %f121, %f110;
	ld.global.f32 	%f123, [%rd10+72];
	div.rn.f32 	%f124, %f110, %f122;
	div.rn.f32 	%f125, %f121, %f122;
	mul.f32 	%f126, %f123, %f125;
	fma.rn.f32 	%f127, %f96, %f124, %f126;
	ld.global.f32 	%f128, [%rd8+16];
	max.f32 	%f129, %f98, %f128;
	sub.f32 	%f130, %f98, %f129;
	fma.rn.f32 	%f131, %f130, 0f3BBB989D, 0f3F000000;
	cvt.sat.f32.f32 	%f132, %f131;
	fma.rm.f32 	%f133, %f132, %f8, %f7;
	add.f32 	%f134, %f133, 0fCB40007F;
	neg.f32 	%f135, %f134;
	fma.rn.f32 	%f136, %f130, 0f3FB8AA3B, %f135;
	fma.rn.f32 	%f137, %f130, 0f32A57060, %f136;
	mov.b32 	%r26, %f133;
	shl.b32 	%r27, %r26, 23;
	mov.b32 	%f138, %r27;
	ex2.approx.ftz.f32 	%f139, %f137;
	mul.f32 	%f140, %f139, %f138;
	mul.f32 	%f141, %f122, %f140;
	sub.f32 	%f142, %f128, %f129;
	fma.rn.f32 	%f143, %f142, 0f3BBB989D, 0f3F000000;
	cvt.sat.f32.f32 	%f144, %f143;
	fma.rm.f32 	%f145, %f144, %f8, %f7;
	add.f32 	%f146, %f145, 0fCB40007F;
	neg.f32 	%f147, %f146;
	fma.rn.f32 	%f148, %f142, 0f3FB8AA3B, %f147;
	fma.rn.f32 	%f149, %f142, 0f32A57060, %f148;
	mov.b32 	%r28, %f145;
	shl.b32 	%r29, %r28, 23;
	mov.b32 	%f150, %r29;
	ex2.approx.ftz.f32 	%f151, %f149;
	mul.f32 	%f152, %f151, %f150;
	add.f32 	%f153, %f152, %f141;
	ld.global.f32 	%f154, [%rd10+96];
	div.rn.f32 	%f155, %f141, %f153;
	div.rn.f32 	%f156, %f152, %f153;
	mul.f32 	%f157, %f154, %f156;
	fma.rn.f32 	%f158, %f127, %f155, %f157;
	mad.lo.s32 	%r30, %r1, 6, %r2;
	mul.wide.s32 	%rd11, %r30, 4;
	add.s64 	%rd12, %rd4, %rd11;
	st.global.f32 	[%rd12], %f158;
$L__BB1_2:
	ret;

}


// ===== COMPILED SASS (sm_100) =====

	.target	sm_100

	.elftype	@"ET_EXEC"


//--------------------- .note.nv.tkinfo           --------------------------
	.section	.note.nv.tkinfo,"",@"SHT_NOTE"
	.sectionflags	@"SHF_NOTE_NV_TKINFO"
	.tkinfo
        /*0018*/ 	.word	0x00000002
        /*0030*/ 	.string	""
        /*0030*/ 	.string	"ptxas"
        /*0030*/ 	.string	"Cuda compilation tools, release 13.0, V13.0.88"
        /*0030*/ 	.string	"Build cuda_13.0.r13.0/compiler.36424714_0"
        /*0030*/ 	.string	"-arch sm_100 -m 64 "



//--------------------- .note.nv.cuinfo           --------------------------
	.section	.note.nv.cuinfo,"",@"SHT_NOTE"
	.sectionflags	@"SHF_NOTE_NV_CUINFO"
        /*0018*/ 	.short	0x0002
        /*001a*/ 	.short	0x0064
        /*001c*/ 	.short	0x0082
	.zero		2


//--------------------- .nv.info                  --------------------------
	.section	.nv.info,"",@"SHT_CUDA_INFO"
	.align	4


	//----- nvinfo : EIATTR_REGCOUNT
	.align		4
        /*0000*/ 	.byte	0x04, 0x2f
        /*0002*/ 	.short	(.L_1 - .L_0)
	.align		4
.L_0:
        /*0004*/ 	.word	index@(_Z22attention_score_kernelPfS_S_)
        /*0008*/ 	.word	0x00000018


	//----- nvinfo : EIATTR_FRAME_SIZE
	.align		4
.L_1:
        /*000c*/ 	.byte	0x04, 0x11
        /*000e*/ 	.short	(.L_3 - .L_2)
	.align		4
.L_2:
        /*0010*/ 	.word	index@(_Z22attention_score_kernelPfS_S_)
        /*0014*/ 	.word	0x00000000


	//----- nvinfo : EIATTR_REGCOUNT
	.align		4
.L_3:
        /*0018*/ 	.byte	0x04, 0x2f
        /*001a*/ 	.short	(.L_5 - .L_4)
	.align		4
.L_4:
        /*001c*/ 	.word	index@(_Z22flash_attention_kernelPfS_S_)
        /*0020*/ 	.word	0x0000001b


	//----- nvinfo : EIATTR_FRAME_SIZE
	.align		4
.L_5:
        /*0024*/ 	.byte	0x04, 0x11
        /*0026*/ 	.short	(.L_7 - .L_6)
	.align		4
.L_6:
        /*0028*/ 	.word	index@($__internal_0_$__cuda_sm3x_div_rn_noftz_f32_slowpath)
        /*002c*/ 	.word	0x00000000


	//----- nvinfo : EIATTR_FRAME_SIZE
	.align		4
.L_7:
        /*0030*/ 	.byte	0x04, 0x11
        /*0032*/ 	.short	(.L_9 - .L_8)
	.align		4
.L_8:
        /*0034*/ 	.word	index@(_Z22flash_attention_kernelPfS_S_)
        /*0038*/ 	.word	0x00000000


	//----- nvinfo : EIATTR_MIN_STACK_SIZE
	.align		4
.L_9:
        /*003c*/ 	.byte	0x04, 0x12
        /*003e*/ 	.short	(.L_11 - .L_10)
	.align		4
.L_10:
        /*0040*/ 	.word	index@(_Z22flash_attention_kernelPfS_S_)
        /*0044*/ 	.word	0x00000000


	//----- nvinfo : EIATTR_MIN_STACK_SIZE
	.align		4
.L_11:
        /*0048*/ 	.byte	0x04, 0x12
        /*004a*/ 	.short	(.L_13 - .L_12)
	.align		4
.L_12:
        /*004c*/ 	.word	index@(_Z22attention_score_kernelPfS_S_)
        /*0050*/ 	.word	0x00000000
.L_13:


//--------------------- .nv.compat                --------------------------
	.section	.nv.compat,"",@"SHT_CUDA_COMPAT_INFO"
	.align	4
        /*0000*/ 	.byte	0x02, 0x09, 0x00, 0x00, 0x02, 0x02, 0x01, 0x00, 0x02, 0x05, 0x05, 0x00, 0x03, 0x07, 0x01, 0x01
        /*0010*/ 	.byte	0x02, 0x03, 0x00, 0x00, 0x02, 0x06, 0x01, 0x00, 0x04, 0x0b, 0x08, 0x00, 0x01, 0x00, 0x00, 0x00
        /*0020*/ 	.byte	0x00, 0x00, 0x00, 0x00


//--------------------- .nv.info._Z22flash_attention_kernelPfS_S_ --------------------------
	.section	.nv.info._Z22flash_attention_kernelPfS_S_,"",@"SHT_CUDA_INFO"
	.sectionflags	@""
	.align	4


	//----- nvinfo : EIATTR_CUDA_API_VERSION
	.align		4
        /*0000*/ 	.byte	0x04, 0x37
        /*0002*/ 	.short	(.L_15 - .L_14)
.L_14:
        /*0004*/ 	.word	0x00000082


	//----- nvinfo : EIATTR_KPARAM_INFO
	.align		4
.L_15:
        /*0008*/ 	.byte	0x04, 0x17
        /*000a*/ 	.short	(.L_17 - .L_16)
.L_16:
        /*000c*/ 	.word	0x00000000
        /*0010*/ 	.short	0x0002
        /*0012*/ 	.short	0x0010
        /*0014*/ 	.byte	0x00, 0xf5, 0x21, 0x00


	//----- nvinfo : EIATTR_KPARAM_INFO
	.align		4
.L_17:
        /*0018*/ 	.byte	0x04, 0x17
        /*001a*/ 	.short	(.L_19 - .L_18)
.L_18:
        /*001c*/ 	.word	0x00000000
        /*0020*/ 	.short	0x0001
        /*0022*/ 	.short	0x0008
        /*0024*/ 	.byte	0x00, 0xf5, 0x21, 0x00


	//----- nvinfo : EIATTR_KPARAM_INFO
	.align		4
.L_19:
        /*0028*/ 	.byte	0x04, 0x17
        /*002a*/ 	.short	(.L_21 - .L_20)
.L_20:
        /*002c*/ 	.word	0x00000000
        /*0030*/ 	.short	0x0000
        /*0032*/ 	.short	0x0000
        /*0034*/ 	.byte	0x00, 0xf5, 0x21, 0x00


	//----- nvinfo : EIATTR_SPARSE_MMA_MASK
	.align		4
.L_21:
        /*0038*/ 	.byte	0x03, 0x50
        /*003a*/ 	.short	0x0000


	//----- nvinfo : EIATTR_MAXREG_COUNT
	.align		4
        /*003c*/ 	.byte	0x03, 0x1b
        /*003e*/ 	.short	0x00ff


	//----- nvinfo : EIATTR_MERCURY_ISA_VERSION
	.align		4
        /*0040*/ 	.byte	0x03, 0x5f
        /*0042*/ 	.short	0x0101


	//----- nvinfo : EIATTR_VRC_CTA_INIT_COUNT
	.align		4
        /*0044*/ 	.byte	0x02, 0x4a
	.zero		1
	.zero		1


	//----- nvinfo : EIATTR_EXIT_INSTR_OFFSETS
	.align		4
        /*0048*/ 	.byte	0x04, 0x1c
        /*004a*/ 	.short	(.L_23 - .L_22)


	//   ....[0]....
.L_22:
        /*004c*/ 	.word	0x000000b0


	//   ....[1]....
        /*0050*/ 	.word	0x00001250


	//----- nvinfo : EIATTR_CRS_STACK_SIZE
	.align		4
.L_23:
        /*0054*/ 	.byte	0x04, 0x1e
        /*0056*/ 	.short	(.L_25 - .L_24)
.L_24:
        /*0058*/ 	.word	0x00000000


	//----- nvinfo : EIATTR_CBANK_PARAM_SIZE
	.align		4
.L_25:
        /*005c*/ 	.byte	0x03, 0x19
        /*005e*/ 	.short	0x0018


	//----- nvinfo : EIATTR_PARAM_CBANK
	.align		4
        /*0060*/ 	.byte	0x04, 0x0a
        /*0062*/ 	.short	(.L_27 - .L_26)
	.align		4
.L_26:
        /*0064*/ 	.word	index@(.nv.constant0._Z22flash_attention_kernelPfS_S_)
        /*0068*/ 	.short	0x0380
        /*006a*/ 	.short	0x0018


	//----- nvinfo : EIATTR_SW_WAR
	.align		4
.L_27:
        /*006c*/ 	.byte	0x04, 0x36
        /*006e*/ 	.short	(.L_29 - .L_28)
.L_28:
        /*0070*/ 	.word	0x00000008
.L_29:


//--------------------- .nv.info._Z22attention_score_kernelPfS_S_ --------------------------
	.section	.nv.info._Z22attention_score_kernelPfS_S_,"",@"SHT_CUDA_INFO"
	.sectionflags	@""
	.align	4


	//----- nvinfo : EIATTR_CUDA_API_VERSION
	.align		4
        /*0000*/ 	.byte	0x04, 0x37
        /*0002*/ 	.short	(.L_31 - .L_30)
.L_30:
        /*0004*/ 	.word	0x00000082


	//----- nvinfo : EIATTR_KPARAM_INFO
	.align		4
.L_31:
        /*0008*/ 	.byte	0x04, 0x17
        /*000a*/ 	.short	(.L_33 - .L_32)
.L_32:
        /*000c*/ 	.word	0x00000000
        /*0010*/ 	.short	0x0002
        /*0012*/ 	.short	0x0010
        /*0014*/ 	.byte	0x00, 0xf5, 0x21, 0x00


	//----- nvinfo : EIATTR_KPARAM_INFO
	.align		4
.L_33:
        /*0018*/ 	.byte	0x04, 0x17
        /*001a*/ 	.short	(.L_35 - .L_34)
.L_34:
        /*001c*/ 	.word	0x00000000
        /*0020*/ 	.short	0x0001
        /*0022*/ 	.short	0x0008
        /*0024*/ 	.byte	0x00, 0xf5, 0x21, 0x00


	//----- nvinfo : EIATTR_KPARAM_INFO
	.align		4
.L_35:
        /*0028*/ 	.byte	0x04, 0x17
        /*002a*/ 	.short	(.L_37 - .L_36)
.L_36:
        /*002c*/ 	.word	0x00000000
        /*0030*/ 	.short	0x0000
        /*0032*/ 	.short	0x0000
        /*0034*/ 	.byte	0x00, 0xf5, 0x21, 0x00


	//----- nvinfo : EIATTR_SPARSE_MMA_MASK
	.align		4
.L_37:
        /*0038*/ 	.byte	0x03, 0x50
        /*003a*/ 	.short	0x0000


	//----- nvinfo : EIATTR_MAXREG_COUNT
	.align		4
        /*003c*/ 	.byte	0x03, 0x1b
        /*003e*/ 	.short	0x00ff


	//----- nvinfo : EIATTR_MERCURY_ISA_VERSION
	.align		4
        /*0040*/ 	.byte	0x03, 0x5f
        /*0042*/ 	.short	0x0101


	//----- nvinfo : EIATTR_VRC_CTA_INIT_COUNT
	.align		4
        /*0044*/ 	.byte	0x02, 0x4a
	.zero		1
	.zero		1


	//----- nvinfo : EIATTR_EXIT_INSTR_OFFSETS
	.align		4
        /*0048*/ 	.byte	0x04, 0x1c
        /*004a*/ 	.short	(.L_39 - .L_38)


	//   ....[0]....
.L_38:
        /*004c*/ 	.word	0x000000b0


	//   ....[1]....
        /*0050*/ 	.word	0x00000290


	//----- nvinfo : EIATTR_CBANK_PARAM_SIZE
	.align		4
.L_39:
        /*0054*/ 	.byte	0x03, 0x19
        /*0056*/ 	.short	0x0018


	//----- nvinfo : EIATTR_PARAM_CBANK
	.align		4
        /*0058*/ 	.byte	0x04, 0x0a
        /*005a*/ 	.short	(.L_41 - .L_40)
	.align		4
.L_40:
        /*005c*/ 	.word	index@(.nv.constant0._Z22attention_score_kernelPfS_S_)
        /*0060*/ 	.short	0x0380
        /*0062*/ 	.short	0x0018


	//----- nvinfo : EIATTR_SW_WAR
	.align		4
.L_41:
        /*0064*/ 	.byte	0x04, 0x36
        /*0066*/ 	.short	(.L_43 - .L_42)
.L_42:
        /*0068*/ 	.word	0x00000008
.L_43:


//--------------------- .nv.callgraph             --------------------------
	.section	.nv.callgraph,"",@"SHT_CUDA_CALLGRAPH"
	.align	4
	.sectionentsize	8
	.align		4
        /*0000*/ 	.word	0x00000000
	.align		4
        /*0004*/ 	.word	0xffffffff
	.align		4
        /*0008*/ 	.word	0x00000000
	.align		4
        /*000c*/ 	.word	0xfffffffe
	.align		4
        /*0010*/ 	.word	0x00000000
	.align		4
        /*0014*/ 	.word	0xfffffffd
	.align		4
        /*0018*/ 	.word	0x00000000
	.align		4
        /*001c*/ 	.word	0xfffffffc


//--------------------- .text._Z22flash_attention_kernelPfS_S_ --------------------------
	.section	.text._Z22flash_attention_kernelPfS_S_,"ax",@progbits
	.align	128
        .global         _Z22flash_attention_kernelPfS_S_
        .type           _Z22flash_attention_kernelPfS_S_,@function
        .size           _Z22flash_attention_kernelPfS_S_,(.L_x_33 - _Z22flash_attention_kernelPfS_S_)
        .other          _Z22flash_attention_kernelPfS_S_,@"STO_CUDA_ENTRY STV_DEFAULT"
_Z22flash_attention_kernelPfS_S_:
.text._Z22flash_attention_kernelPfS_S_:
[----:B------:R-:W-:Y:S01]  /*0000*/  LDC R1, c[0x0][0x37c] ;  /* 0x0000df00ff017b82 */ /* 0x000fe20000000800 */
[----:B------:R-:W0:Y:S07]  /*0010*/  S2R R5, SR_TID.X ;  /* 0x0000000000057919 */ /* 0x000e2e0000002100 */
[----:B------:R-:W1:Y:S01]  /*0020*/  LDC R3, c[0x0][0x364] ;  /* 0x0000d900ff037b82 */ /* 0x000e620000000800 */
[----:B------:R-:W1:Y:S07]  /*0030*/  S2R R0, SR_TID.Y ;  /* 0x0000000000007919 */ /* 0x000e6e0000002200 */
[----:B------:R-:W0:Y:S08]  /*0040*/  S2UR UR5, SR_CTAID.X ;  /* 0x00000000000579c3 */ /* 0x000e300000002500 */
[----:B------:R-:W0:Y:S08]  /*0050*/  LDC R8, c[0x0][0x360] ;  /* 0x0000d800ff087b82 */ /* 0x000e300000000800 */
[----:B------:R-:W1:Y:S01]  /*0060*/  S2UR UR4, SR_CTAID.Y ;  /* 0x00000000000479c3 */ /* 0x000e620000002600 */
[----:B0-----:R-:W-:-:S05]  /*0070*/  IMAD R8, R8, UR5, R5 ;  /* 0x0000000508087c24 */ /* 0x001fca000f8e0205 */
[----:B------:R-:W-:Y:S01]  /*0080*/  ISETP.GT.AND P0, PT, R8, 0x5, PT ;  /* 0x000000050800780c */ /* 0x000fe20003f04270 */
[----:B-1----:R-:W-:-:S05]  /*0090*/  IMAD R3, R3, UR4, R0 ;  /* 0x0000000403037c24 */ /* 0x002fca000f8e0200 */
[----:B------:R-:W-:-:S13]  /*00a0*/  ISETP.GT.U32.OR P0, PT, R3, 0x4, P0 ;  /* 0x000000040300780c */ /* 0x000fda0000704470 */
[----:B------:R-:W-:Y:S05]  /*00b0*/  @P0 EXIT ;  /* 0x000000000000094d */ /* 0x000fea0003800000 */
[----:B------:R-:W0:Y:S01]  /*00c0*/  LDC.64 R4, c[0x0][0x380] ;  /* 0x0000e000ff047b82 */ /* 0x000e220000000a00 */
[----:B------:R-:W1:Y:S01]  /*00d0*/  LDCU.64 UR4, c[0x0][0x358] ;  /* 0x00006b00ff0477ac */ /* 0x000e620008000a00 */
[----:B------:R-:W-:-:S05]  /*00e0*/  LEA R7, R3, R3, 0x2 ;  /* 0x0000000303077211 */ /* 0x000fca00078e10ff */
[----:B0-----:R-:W-:Y:S02]  /*00f0*/  IMAD.WIDE.U32 R4, R7, 0x4, R4 ;  /* 0x0000000407047825 */ /* 0x001fe400078e0004 */
[----:B------:R-:W0:Y:S03]  /*0100*/  LDC.64 R6, c[0x0][0x388] ;  /* 0x0000e200ff067b82 */ /* 0x000e260000000a00 */
[----:B-1----:R-:W2:Y:S01]  /*0110*/  LDG.E R11, desc[UR4][R4.64] ;  /* 0x00000004040b7981 */ /* 0x002ea2000c1e1900 */
[----:B0-----:R-:W-:-:S05]  /*0120*/  IMAD.WIDE R6, R8, 0x4, R6 ;  /* 0x0000000408067825 */ /* 0x001fca00078e0206 */
[----:B------:R0:W5:Y:S01]  /*0130*/  LDG.E R9, desc[UR4][R6.64] ;  /* 0x0000000406097981 */ /* 0x000162000c1e1900 */
[----:B------:R-:W-:Y:S01]  /*0140*/  HFMA2 R12, -RZ, RZ, 0.96630859375, -0.0022525787353515625 ;  /* 0x3bbb989dff0c7431 */ /* 0x000fe200000001ff */
[----:B------:R-:W-:Y:S01]  /*0150*/  MOV R15, 0x437c0000 ;  /* 0x437c0000000f7802 */ /* 0x000fe20000000f00 */
[----:B------:R-:W-:Y:S01]  /*0160*/  BSSY.RECONVERGENT B0, `(.L_x_0) ;  /* 0x0000021000007945 */ /* 0x000fe20003800200 */
[----:B--2---:R-:W-:-:S05]  /*0170*/  FMNMX R2, R11, -INF , !PT ;  /* 0xff8000000b027809 */ /* 0x004fca0007800000 */
[----:B------:R-:W-:Y:S01]  /*0180*/  FADD R0, -R2, -INF ;  /* 0xff80000002007421 */ /* 0x000fe20000000100 */
[----:B------:R-:W-:-:S03]  /*0190*/  FADD R13, R11, -R2 ;  /* 0x800000020b0d7221 */ /* 0x000fc60000000000 */
[-C--:B------:R-:W-:Y:S01]  /*01a0*/  FFMA.SAT R10, R0, R12.reuse, 0.5 ;  /* 0x3f000000000a7423 */ /* 0x080fe2000000200c */
[----:B------:R-:W-:-:S03]  /*01b0*/  FFMA.SAT R12, R13, R12, 0.5 ;  /* 0x3f0000000d0c7423 */ /* 0x000fc6000000200c */
[-C--:B------:R-:W-:Y:S01]  /*01c0*/  FFMA.RM R10, R10, R15.reuse, 12582913 ;  /* 0x4b4000010a0a7423 */ /* 0x080fe2000000400f */
[----:B------:R-:W-:-:S03]  /*01d0*/  FFMA.RM R14, R12, R15, 12582913 ;  /* 0x4b4000010c0e7423 */ /* 0x000fc6000000400f */
[----:B------:R-:W-:Y:S01]  /*01e0*/  FADD R11, R10, -12583039 ;  /* 0xcb40007f0a0b7421 */ /* 0x000fe20000000000 */
[----:B------:R-:W-:Y:S01]  /*01f0*/  FADD R16, R14, -12583039 ;  /* 0xcb40007f0e107421 */ /* 0x000fe20000000000 */
[----:B------:R-:W-:Y:S02]  /*0200*/  SHF.L.U32 R10, R10, 0x17, RZ ;  /* 0x000000170a0a7819 */ /* 0x000fe400000006ff */
[----:B------:R-:W-:Y:S01]  /*0210*/  FFMA R11, R0, 1.4426950216293334961, -R11 ;  /* 0x3fb8aa3b000b7823 */ /* 0x000fe2000000080b */
[C---:B------:R-:W-:Y:S01]  /*0220*/  FFMA R16, R13.reuse, 1.4426950216293334961, -R16 ;  /* 0x3fb8aa3b0d107823 */ /* 0x040fe20000000810 */
[----:B------:R-:W-:Y:S02]  /*0230*/  SHF.L.U32 R14, R14, 0x17, RZ ;  /* 0x000000170e0e7819 */ /* 0x000fe400000006ff */
[----:B------:R-:W-:Y:S01]  /*0240*/  FFMA R12, R0, 1.925963033500011079e-08, R11 ;  /* 0x32a57060000c7823 */ /* 0x000fe2000000000b */
[----:B------:R-:W-:-:S03]  /*0250*/  FFMA R16, R13, 1.925963033500011079e-08, R16 ;  /* 0x32a570600d107823 */ /* 0x000fc60000000010 */
[----:B------:R-:W1:Y:S08]  /*0260*/  MUFU.EX2 R11, R12 ;  /* 0x0000000c000b7308 */ /* 0x000e700000000800 */
[----:B------:R-:W2:Y:S01]  /*0270*/  MUFU.EX2 R13, R16 ;  /* 0x00000010000d7308 */ /* 0x000ea20000000800 */
[----:B-1----:R-:W-:-:S04]  /*0280*/  FMUL R0, R10, R11 ;  /* 0x0000000b0a007220 */ /* 0x002fc80000400000 */
[----:B------:R-:W-:Y:S01]  /*0290*/  FMUL R0, RZ, R0 ;  /* 0x00000000ff007220 */ /* 0x000fe20000400000 */
[----:B--2---:R-:W-:-:S04]  /*02a0*/  FMUL R14, R14, R13 ;  /* 0x0000000d0e0e7220 */ /* 0x004fc80000400000 */
[----:B------:R-:W-:-:S04]  /*02b0*/  FADD R11, R0, R14 ;  /* 0x0000000e000b7221 */ /* 0x000fc80000000000 */
[----:B------:R-:W1:Y:S08]  /*02c0*/  MUFU.RCP R10, R11 ;  /* 0x0000000b000a7308 */ /* 0x000e700000001000 */
[----:B------:R-:W2:Y:S01]  /*02d0*/  FCHK P0, R0, R11 ;  /* 0x0000000b00007302 */ /* 0x000ea20000000000 */
[----:B-1----:R-:W-:-:S04]  /*02e0*/  FFMA R13, -R11, R10, 1 ;  /* 0x3f8000000b0d7423 */ /* 0x002fc8000000010a */
[----:B------:R-:W-:-:S04]  /*02f0*/  FFMA R13, R10, R13, R10 ;  /* 0x0000000d0a0d7223 */ /* 0x000fc8000000000a */
[----:B------:R-:W-:-:S04]  /*0300*/  FFMA R20, R0, R13, RZ ;  /* 0x0000000d00147223 */ /* 0x000fc800000000ff */
[----:B------:R-:W-:-:S04]  /*0310*/  FFMA R10, -R11, R20, R0 ;  /* 0x000000140b0a7223 */ /* 0x000fc80000000100 */
[----:B------:R-:W-:Y:S01]  /*0320*/  FFMA R20, R13, R10, R20 ;  /* 0x0000000a0d147223 */ /* 0x000fe20000000014 */
[----:B0-2---:R-:W-:Y:S06]  /*0330*/  @!P0 BRA `(.L_x_1) ;  /* 0x00000000000c8947 */ /* 0x005fec0003800000 */
[----:B------:R-:W-:-:S07]  /*0340*/  MOV R10, 0x360 ;  /* 0x00000360000a7802 */ /* 0x000fce0000000f00 */
[----:B-----5:R-:W-:Y:S05]  /*0350*/  CALL.REL.NOINC `($__internal_0_$__cuda_sm3x_div_rn_noftz_f32_slowpath) ;  /* 0x0000000c00c07944 */ /* 0x020fea0003c00000 */
[----:B------:R-:W-:-:S07]  /*0360*/  MOV R20, R0 ;  /* 0x0000000000147202 */ /* 0x000fce0000000f00 */
.L_x_1:
[----:B------:R-:W-:Y:S05]  /*0370*/  BSYNC.RECONVERGENT B0 ;  /* 0x0000000000007941 */ /* 0x000fea0003800200 */
.L_x_0:
[----:B------:R-:W0:Y:S01]  /*0380*/  MUFU.RCP R0, R11 ;  /* 0x0000000b00007308 */ /* 0x000e220000001000 */
[----:B------:R-:W-:Y:S07]  /*0390*/  BSSY.RECONVERGENT B0, `(.L_x_2) ;  /* 0x000000c000007945 */ /* 0x000fee0003800200 */
[----:B------:R-:W1:Y:S01]  /*03a0*/  FCHK P0, R14, R11 ;  /* 0x0000000b0e007302 */ /* 0x000e620000000000 */
[----:B0-----:R-:W-:-:S04]  /*03b0*/  FFMA R13, -R11, R0, 1 ;  /* 0x3f8000000b0d7423 */ /* 0x001fc80000000100 */
[----:B------:R-:W-:-:S04]  /*03c0*/  FFMA R15, R0, R13, R0 ;  /* 0x0000000d000f7223 */ /* 0x000fc80000000000 */
[----:B------:R-:W-:-:S04]  /*03d0*/  FFMA R10, R14, R15, RZ ;  /* 0x0000000f0e0a7223 */ /* 0x000fc800000000ff */
[----:B------:R-:W-:-:S04]  /*03e0*/  FFMA R13, -R11, R10, R14 ;  /* 0x0000000a0b0d7223 */ /* 0x000fc8000000010e */
[----:B------:R-:W-:Y:S01]  /*03f0*/  FFMA R10, R15, R13, R10 ;  /* 0x0000000d0f0a7223 */ /* 0x000fe2000000000a */
[----:B-1----:R-:W-:Y:S06]  /*0400*/  @!P0 BRA `(.L_x_3) ;  /* 0x0000000000108947 */ /* 0x002fec0003800000 */
[----:B------:R-:W-:Y:S02]  /*0410*/  MOV R0, R14 ;  /* 0x0000000e00007202 */ /* 0x000fe40000000f00 */
[----:B------:R-:W-:-:S07]  /*0420*/  MOV R10, 0x440 ;  /* 0x00000440000a7802 */ /* 0x000fce0000000f00 */
[----:B-----5:R-:W-:Y:S05]  /*0430*/  CALL.REL.NOINC `($__internal_0_$__cuda_sm3x_div_rn_noftz_f32_slowpath) ;  /* 0x0000000c00887944 */ /* 0x020fea0003c00000 */
[----:B------:R-:W-:-:S07]  /*0440*/  MOV R10, R0 ;  /* 0x00000000000a7202 */ /* 0x000fce0000000f00 */
.L_x_3:
[----:B------:R-:W-:Y:S05]  /*0450*/  BSYNC.RECONVERGENT B0 ;  /* 0x0000000000007941 */ /* 0x000fea0003800200 */
.L_x_2:
[----:B------:R-:W2:Y:S04]  /*0460*/  LDG.E R0, desc[UR4][R4.64+0x4] ;  /* 0x0000040404007981 */ /* 0x000ea8000c1e1900 */
[----:B------:R0:W5:Y:S01]  /*0470*/  LDG.E R22, desc[UR4][R6.64+0x18] ;  /* 0x0000180406167981 */ /* 0x000162000c1e1900 */
[----:B------:R-:W-:Y:S01]  /*0480*/  HFMA2 R13, -RZ, RZ, 0.96630859375, -0.0022525787353515625 ;  /* 0x3bbb989dff0d7431 */ /* 0x000fe200000001ff */
[----:B------:R-:W-:Y:S01]  /*0490*/  MOV R15, 0x437c0000 ;  /* 0x437c0000000f7802 */ /* 0x000fe20000000f00 */
[----:B-----5:R-:W-:Y:S01]  /*04a0*/  FMUL R9, R9, R10 ;  /* 0x0000000a09097220 */ /* 0x020fe20000400000 */
[----:B------:R-:W-:Y:S03]  /*04b0*/  BSSY.RECONVERGENT B0, `(.L_x_4) ;  /* 0x0000022000007945 */ /* 0x000fe60003800200 */
[----:B------:R-:W-:Y:S01]  /*04c0*/  FFMA R20, RZ, R20, R9 ;  /* 0x00000014ff147223 */ /* 0x000fe20000000009 */
[----:B--2---:R-:W-:-:S05]  /*04d0*/  FMNMX R23, R2, R0, !PT ;  /* 0x0000000002177209 */ /* 0x004fca0007800000 */
[--C-:B------:R-:W-:Y:S01]  /*04e0*/  FADD R2, R2, -R23.reuse ;  /* 0x8000001702027221 */ /* 0x100fe20000000000 */
        /* <DEDUP_REMOVED lines=9> */
[----:B------:R-:W-:-:S03]  /*0580*/  FFMA R15, R0, 1.4426950216293334961, -R15 ;  /* 0x3fb8aa3b000f7823 */ /* 0x000fc6000000080f */
[----:B------:R-:W-:Y:S01]  /*0590*/  FFMA R13, R2, 1.925963033500011079e-08, R13 ;  /* 0x32a57060020d7823 */ /* 0x000fe2000000000d */
[----:B------:R-:W-:Y:S01]  /*05a0*/  FFMA R15, R0, 1.925963033500011079e-08, R15 ;  /* 0x32a57060000f7823 */ /* 0x000fe2000000000f */
[----:B------:R-:W-:-:S04]  /*05b0*/  SHF.L.U32 R2, R14, 0x17, RZ ;  /* 0x000000170e027819 */ /* 0x000fc800000006ff */
[----:B------:R-:W1:Y:S08]  /*05c0*/  MUFU.EX2 R13, R13 ;  /* 0x0000000d000d7308 */ /* 0x000e700000000800 */
[----:B------:R-:W2:Y:S01]  /*05d0*/  MUFU.EX2 R15, R15 ;  /* 0x0000000f000f7308 */ /* 0x000ea20000000800 */
[----:B-1----:R-:W-:-:S04]  /*05e0*/  FMUL R0, R12, R13 ;  /* 0x0000000d0c007220 */ /* 0x002fc80000400000 */
[----:B------:R-:W-:Y:S01]  /*05f0*/  FMUL R0, R11, R0 ;  /* 0x000000000b007220 */ /* 0x000fe20000400000 */
        /* <DEDUP_REMOVED lines=11> */
[----:B------:R-:W-:Y:S05]  /*06b0*/  CALL.REL.NOINC `($__internal_0_$__cuda_sm3x_div_rn_noftz_f32_slowpath) ;  /* 0x0000000800e87944 */ /* 0x000fea0003c00000 */
[----:B------:R-:W-:-:S07]  /*06c0*/  MOV R21, R0 ;  /* 0x0000000000157202 */ /* 0x000fce0000000f00 */
.L_x_5:
[----:B------:R-:W-:Y:S05]  /*06d0*/  BSYNC.RECONVERGENT B0 ;  /* 0x0000000000007941 */ /* 0x000fea0003800200 */
.L_x_4:
        /* <DEDUP_REMOVED lines=11> */
[----:B------:R-:W-:Y:S05]  /*0790*/  CALL.REL.NOINC `($__internal_0_$__cuda_sm3x_div_rn_noftz_f32_slowpath) ;  /* 0x0000000800b07944 */ /* 0x000fea0003c00000 */
[----:B------:R-:W-:-:S07]  /*07a0*/  MOV R13, R0 ;  /* 0x00000000000d7202 */ /* 0x000fce0000000f00 */
.L_x_7:
[----:B------:R-:W-:Y:S05]  /*07b0*/  BSYNC.RECONVERGENT B0 ;  /* 0x0000000000007941 */ /* 0x000fea0003800200 */
.L_x_6:
[----:B------:R-:W2:Y:S04]  /*07c0*/  LDG.E R0, desc[UR4][R4.64+0x8] ;  /* 0x0000080404007981 */ /* 0x000ea8000c1e1900 */
[----:B------:R0:W5:Y:S01]  /*07d0*/  LDG.E R9, desc[UR4][R6.64+0x30] ;  /* 0x0000300406097981 */ /* 0x000162000c1e1900 */
[----:B------:R-:W-:Y:S01]  /*07e0*/  HFMA2 R12, -RZ, RZ, 0.96630859375, -0.0022525787353515625 ;  /* 0x3bbb989dff0c7431 */ /* 0x000fe200000001ff */
[----:B------:R-:W-:Y:S01]  /*07f0*/  MOV R15, 0x437c0000 ;  /* 0x437c0000000f7802 */ /* 0x000fe20000000f00 */
[----:B------:R-:W-:Y:S01]  /*0800*/  FMUL R13, R22, R13 ;  /* 0x0000000d160d7220 */ /* 0x000fe20000400000 */
[----:B------:R-:W-:Y:S03]  /*0810*/  BSSY.RECONVERGENT B0, `(.L_x_8) ;  /* 0x0000022000007945 */ /* 0x000fe60003800200 */
[----:B------:R-:W-:Y:S01]  /*0820*/  FFMA R21, R20, R21, R13 ;  /* 0x0000001514157223 */ /* 0x000fe2000000000d */
        /* <DEDUP_REMOVED lines=10> */
[C---:B------:R-:W-:Y:S01]  /*08d0*/  FFMA R0, R23.reuse, 1.4426950216293334961, -R0 ;  /* 0x3fb8aa3b17007823 */ /* 0x040fe20000000800 */
[----:B------:R-:W-:Y:S01]  /*08e0*/  FFMA R15, R10, 1.4426950216293334961, -R15 ;  /* 0x3fb8aa3b0a0f7823 */ /* 0x000fe2000000080f */
[----:B------:R-:W-:Y:S02]  /*08f0*/  SHF.L.U32 R12, R12, 0x17, RZ ;  /* 0x000000170c0c7819 */ /* 0x000fe400000006ff */
[----:B------:R-:W-:Y:S01]  /*0900*/  FFMA R23, R23, 1.925963033500011079e-08, R0 ;  /* 0x32a5706017177823 */ /* 0x000fe20000000000 */
[----:B------:R-:W-:-:S05]  /*0910*/  FFMA R15, R10, 1.925963033500011079e-08, R15 ;  /* 0x32a570600a0f7823 */ /* 0x000fca000000000f */
        /* <DEDUP_REMOVED lines=17> */
.L_x_9:
[----:B------:R-:W-:Y:S05]  /*0a30*/  BSYNC.RECONVERGENT B0 ;  /* 0x0000000000007941 */ /* 0x000fea0003800200 */
.L_x_8:
        /* <DEDUP_REMOVED lines=13> */
.L_x_11:
[----:B------:R-:W-:Y:S05]  /*0b10*/  BSYNC.RECONVERGENT B0 ;  /* 0x0000000000007941 */ /* 0x000fea0003800200 */
.L_x_10:
[----:B------:R-:W2:Y:S04]  /*0b20*/  LDG.E R0, desc[UR4][R4.64+0xc] ;  /* 0x00000c0404007981 */ /* 0x000ea8000c1e1900 */
[----:B------:R0:W5:Y:S01]  /*0b30*/  LDG.E R22, desc[UR4][R6.64+0x48] ;  /* 0x0000480406167981 */ /* 0x000162000c1e1900 */
[----:B------:R-:W-:Y:S01]  /*0b40*/  HFMA2 R13, -RZ, RZ, 0.96630859375, -0.0022525787353515625 ;  /* 0x3bbb989dff0d7431 */ /* 0x000fe200000001ff */
[----:B------:R-:W-:Y:S01]  /*0b50*/  MOV R15, 0x437c0000 ;  /* 0x437c0000000f7802 */ /* 0x000fe20000000f00 */
[----:B-----5:R-:W-:Y:S01]  /*0b60*/  FMUL R10, R9, R10 ;  /* 0x0000000a090a7220 */ /* 0x020fe20000400000 */
        /* <DEDUP_REMOVED lines=34> */
.L_x_13:
[----:B------:R-:W-:Y:S05]  /*0d90*/  BSYNC.RECONVERGENT B0 ;  /* 0x0000000000007941 */ /* 0x000fea0003800200 */
.L_x_12:
        /* <DEDUP_REMOVED lines=13> */
.L_x_15:
[----:B------:R-:W-:Y:S05]  /*0e70*/  BSYNC.RECONVERGENT B0 ;  /* 0x0000000000007941 */ /* 0x000fea0003800200 */
.L_x_14:
[----:B------:R-:W2:Y:S01]  /*0e80*/  LDG.E R4, desc[UR4][R4.64+0x10] ;  /* 0x0000100404047981 */ /* 0x000ea2000c1e1900 */
[----:B------:R-:W-:Y:S01]  /*0e90*/  HFMA2 R12, -RZ, RZ, 0.96630859375, -0.0022525787353515625 ;  /* 0x3bbb989dff0c7431 */ /* 0x000fe200000001ff */
[----:B------:R-:W-:Y:S02]  /*0ea0*/  MOV R15, 0x437c0000 ;  /* 0x437c0000000f7802 */ /* 0x000fe40000000f00 */
[----:B------:R0:W5:Y:S01]  /*0eb0*/  LDG.E R6, desc[UR4][R6.64+0x60] ;  /* 0x0000600406067981 */ /* 0x000162000c1e1900 */
        /* <DEDUP_REMOVED lines=17> */
[----:B------:R-:W-:-:S04]  /*0fd0*/  FFMA R10, R10, 1.925963033500011079e-08, R5 ;  /* 0x32a570600a0a7823 */ /* 0x000fc80000000005 */
[----:B------:R-:W-:Y:S08]  /*0fe0*/  MUFU.EX2 R5, R10 ;  /* 0x0000000a00057308 */ /* 0x000ff00000000800 */
[----:B------:R-:W1:Y:S02]  /*0ff0*/  MUFU.EX2 R23, R23 ;  /* 0x0000001700177308 */ /* 0x000e640000000800 */
[----:B-1----:R-:W-:Y:S01]  /*1000*/  FMUL R0, R2, R23 ;  /* 0x0000001702007220 */ /* 0x002fe20000400000 */
[----:B------:R-:W-:-:S03]  /*1010*/  FMUL R2, R12, R5 ;  /* 0x000000050c027220 */ /* 0x000fc60000400000 */
[----:B------:R-:W-:-:S04]  /*1020*/  FMUL R0, R11, R0 ;  /* 0x000000000b007220 */ /* 0x000fc80000400000 */
[----:B------:R-:W-:-:S04]  /*1030*/  FADD R5, R0, R2 ;  /* 0x0000000200057221 */ /* 0x000fc80000000000 */
[----:B------:R-:W0:Y:S08]  /*1040*/  MUFU.RCP R4, R5 ;  /* 0x0000000500047308 */ /* 0x000e300000001000 */
        /* <DEDUP_REMOVED lines=11> */
.L_x_17:
[----:B------:R-:W-:Y:S05]  /*1100*/  BSYNC.RECONVERGENT B0 ;  /* 0x0000000000007941 */ /* 0x000fea0003800200 */
.L_x_16:
        /* <DEDUP_REMOVED lines=10> */
[----:B------:R-:W-:Y:S02]  /*11b0*/  MOV R11, R5 ;  /* 0x00000005000b7202 */ /* 0x000fe40000000f00 */
[----:B------:R-:W-:-:S07]  /*11c0*/  MOV R10, 0x11e0 ;  /* 0x000011e0000a7802 */ /* 0x000fce0000000f00 */
[----:B-----5:R-:W-:Y:S05]  /*11d0*/  CALL.REL.NOINC `($__internal_0_$__cuda_sm3x_div_rn_noftz_f32_slowpath) ;  /* 0x0000000000207944 */ /* 0x020fea0003c00000 */
.L_x_19:
[----:B------:R-:W-:Y:S05]  /*11e0*/  BSYNC.RECONVERGENT B0 ;  /* 0x0000000000007941 */ /* 0x000fea0003800200 */
.L_x_18:
[----:B------:R-:W0:Y:S01]  /*11f0*/  LDC.64 R10, c[0x0][0x390] ;  /* 0x0000e400ff0a7b82 */ /* 0x000e220000000a00 */
[----:B-----5:R-:W-:Y:S01]  /*1200*/  FMUL R0, R6, R0 ;  /* 0x0000000006007220 */ /* 0x020fe20000400000 */
[----:B------:R-:W-:-:S03]  /*1210*/  IMAD R3, R3, 0x6, R8 ;  /* 0x0000000603037824 */ /* 0x000fc600078e0208 */
[----:B------:R-:W-:Y:S01]  /*1220*/  FFMA R9, R9, R4, R0 ;  /* 0x0000000409097223 */ /* 0x000fe20000000000 */
[----:B0-----:R-:W-:-:S05]  /*1230*/  IMAD.WIDE R2, R3, 0x4, R10 ;  /* 0x0000000403027825 */ /* 0x001fca00078e020a */
[----:B------:R-:W-:Y:S01]  /*1240*/  STG.E desc[UR4][R2.64], R9 ;  /* 0x0000000902007986 */ /* 0x000fe2000c101904 */
[----:B------:R-:W-:Y:S05]  /*1250*/  EXIT ;  /* 0x000000000000794d */ /* 0x000fea0003800000 */
        .weak           $__internal_0_$__cuda_sm3x_div_rn_noftz_f32_slowpath
        .type           $__internal_0_$__cuda_sm3x_div_rn_noftz_f32_slowpath,@function
        .size           $__internal_0_$__cuda_sm3x_div_rn_noftz_f32_slowpath,(.L_x_33 - $__internal_0_$__cuda_sm3x_div_rn_noftz_f32_slowpath)
$__internal_0_$__cuda_sm3x_div_rn_noftz_f32_slowpath:
[----:B------:R-:W-:Y:S01]  /*1260*/  SHF.R.U32.HI R12, RZ, 0x17, R11 ;  /* 0x00000017ff0c7819 */ /* 0x000fe2000001160b */
[----:B------:R-:W-:Y:S01]  /*1270*/  BSSY.RECONVERGENT B1, `(.L_x_20) ;  /* 0x0000063000017945 */ /* 0x000fe20003800200 */
[----:B------:R-:W-:Y:S02]  /*1280*/  SHF.R.U32.HI R17, RZ, 0x17, R0 ;  /* 0x00000017ff117819 */ /* 0x000fe40000011600 */
[----:B------:R-:W-:Y:S02]  /*1290*/  LOP3.LUT R12, R12, 0xff, RZ, 0xc0, !PT ;  /* 0x000000ff0c0c7812 */ /* 0x000fe400078ec0ff */
[----:B------:R-:W-:Y:S02]  /*12a0*/  LOP3.LUT R17, R17, 0xff, RZ, 0xc0, !PT ;  /* 0x000000ff11117812 */ /* 0x000fe400078ec0ff */
[----:B------:R-:W-:Y:S02]  /*12b0*/  IADD3 R15, PT, PT, R12, -0x1, RZ ;  /* 0xffffffff0c0f7810 */ /* 0x000fe40007ffe0ff */
[----:B------:R-:W-:-:S02]  /*12c0*/  IADD3 R16, PT, PT, R17, -0x1, RZ ;  /* 0xffffffff11107810 */ /* 0x000fc40007ffe0ff */
[----:B------:R-:W-:Y:S02]  /*12d0*/  ISETP.GT.U32.AND P0, PT, R15, 0xfd, PT ;  /* 0x000000fd0f00780c */ /* 0x000fe40003f04070 */
[----:B------:R-:W-:Y:S02]  /*12e0*/  MOV R19, R11 ;  /* 0x0000000b00137202 */ /* 0x000fe40000000f00 */
[----:B------:R-:W-:-:S13]  /*12f0*/  ISETP.GT.U32.OR P0, PT, R16, 0xfd, P0 ;  /* 0x000000fd1000780c */ /* 0x000fda0000704470 */
[----:B------:R-:W-:Y:S01]  /*1300*/  @!P0 MOV R13, RZ ;  /* 0x000000ff000d8202 */ /* 0x000fe20000000f00 */
[----:B------:R-:W-:Y:S06]  /*1310*/  @!P0 BRA `(.L_x_21) ;  /* 0x00000000005c8947 */ /* 0x000fec0003800000 */
[----:B------:R-:W-:Y:S02]  /*1320*/  FSETP.GTU.FTZ.AND P0, PT, |R0|, +INF , PT ;  /* 0x7f8000000000780b */ /* 0x000fe40003f1c200 */
[----:B------:R-:W-:-:S04]  /*1330*/  FSETP.GTU.FTZ.AND P1, PT, |R11|, +INF , PT ;  /* 0x7f8000000b00780b */ /* 0x000fc80003f3c200 */
[----:B------:R-:W-:-:S13]  /*1340*/  PLOP3.LUT P0, PT, P0, P1, PT, 0xf8, 0x8f ;  /* 0x00000000008f781c */ /* 0x000fda0000703f70 */
[----:B------:R-:W-:Y:S05]  /*1350*/  @P0 BRA `(.L_x_22) ;  /* 0x00000004004c0947 */ /* 0x000fea0003800000 */
[----:B------:R-:W-:-:S13]  /*1360*/  LOP3.LUT P0, RZ, R19, 0x7fffffff, R0, 0xc8, !PT ;  /* 0x7fffffff13ff7812 */ /* 0x000fda000780c800 */
[----:B------:R-:W-:Y:S05]  /*1370*/  @!P0 BRA `(.L_x_23) ;  /* 0x00000004003c8947 */ /* 0x000fea0003800000 */
[C---:B------:R-:W-:Y:S02]  /*1380*/  FSETP.NEU.FTZ.AND P2, PT, |R0|.reuse, +INF , PT ;  /* 0x7f8000000000780b */ /* 0x040fe40003f5d200 */
[----:B------:R-:W-:Y:S02]  /*1390*/  FSETP.NEU.FTZ.AND P1, PT, |R11|, +INF , PT ;  /* 0x7f8000000b00780b */ /* 0x000fe40003f3d200 */
[----:B------:R-:W-:-:S11]  /*13a0*/  FSETP.NEU.FTZ.AND P0, PT, |R0|, +INF , PT ;  /* 0x7f8000000000780b */ /* 0x000fd60003f1d200 */
[----:B------:R-:W-:Y:S05]  /*13b0*/  @!P1 BRA !P2, `(.L_x_23) ;  /* 0x00000004002c9947 */ /* 0x000fea0005000000 */
[----:B------:R-:W-:-:S04]  /*13c0*/  LOP3.LUT P2, RZ, R0, 0x7fffffff, RZ, 0xc0, !PT ;  /* 0x7fffffff00ff7812 */ /* 0x000fc8000784c0ff */
[----:B------:R-:W-:-:S13]  /*13d0*/  PLOP3.LUT P1, PT, P1, P2, PT, 0x2f, 0xf2 ;  /* 0x0000000000f2781c */ /* 0x000fda0000f24577 */
[----:B------:R-:W-:Y:S05]  /*13e0*/  @P1 BRA `(.L_x_24) ;  /* 0x0000000400181947 */ /* 0x000fea0003800000 */
[----:B------:R-:W-:-:S04]  /*13f0*/  LOP3.LUT P1, RZ, R19, 0x7fffffff, RZ, 0xc0, !PT ;  /* 0x7fffffff13ff7812 */ /* 0x000fc8000782c0ff */
[----:B------:R-:W-:-:S13]  /*1400*/  PLOP3.LUT P0, PT, P0, P1, PT, 0x2f, 0xf2 ;  /* 0x0000000000f2781c */ /* 0x000fda0000702577 */
[----:B------:R-:W-:Y:S05]  /*1410*/  @P0 BRA `(.L_x_25) ;  /* 0x0000000400000947 */ /* 0x000fea0003800000 */
[----:B------:R-:W-:Y:S02]  /*1420*/  ISETP.GE.AND P0, PT, R16, RZ, PT ;  /* 0x000000ff1000720c */ /* 0x000fe40003f06270 */
[----:B------:R-:W-:-:S11]  /*1430*/  ISETP.GE.AND P1, PT, R15, RZ, PT ;  /* 0x000000ff0f00720c */ /* 0x000fd60003f26270 */
[----:B------:R-:W-:Y:S01]  /*1440*/  @P0 MOV R13, RZ ;  /* 0x000000ff000d0202 */ /* 0x000fe20000000f00 */
[----:B------:R-:W-:Y:S01]  /*1450*/  @!P0 FFMA R0, R0, 1.84467440737095516160e+19, RZ ;  /* 0x5f80000000008823 */ /* 0x000fe200000000ff */
[----:B------:R-:W-:Y:S01]  /*1460*/  @!P0 MOV R13, 0xffffffc0 ;  /* 0xffffffc0000d8802 */ /* 0x000fe20000000f00 */
[----:B------:R-:W-:-:S03]  /*1470*/  @!P1 FFMA R19, R11, 1.84467440737095516160e+19, RZ ;  /* 0x5f8000000b139823 */ /* 0x000fc600000000ff */
[----:B------:R-:W-:-:S07]  /*1480*/  @!P1 IADD3 R13, PT, PT, R13, 0x40, RZ ;  /* 0x000000400d0d9810 */ /* 0x000fce0007ffe0ff */
.L_x_21:
[----:B------:R-:W-:Y:S01]  /*1490*/  LEA R24, R12, 0xc0800000, 0x17 ;  /* 0xc08000000c187811 */ /* 0x000fe200078eb8ff */
[----:B------:R-:W-:Y:S01]  /*14a0*/  BSSY.RECONVERGENT B2, `(.L_x_26) ;  /* 0x0000036000027945 */ /* 0x000fe20003800200 */
[----:B------:R-:W-:Y:S02]  /*14b0*/  IADD3 R17, PT, PT, R17, -0x7f, RZ ;  /* 0xffffff8111117810 */ /* 0x000fe40007ffe0ff */
[----:B------:R-:W-:-:S03]  /*14c0*/  IADD3 R24, PT, PT, -R24, R19, RZ ;  /* 0x0000001318187210 */ /* 0x000fc60007ffe1ff */
[----:B------:R-:W-:Y:S01]  /*14d0*/  IMAD R0, R17, -0x800000, R0 ;  /* 0xff80000011007824 */ /* 0x000fe200078e0200 */
[----:B------:R-:W0:Y:S01]  /*14e0*/  MUFU.RCP R16, R24 ;  /* 0x0000001800107308 */ /* 0x000e220000001000 */
[----:B------:R-:W-:-:S04]  /*14f0*/  FADD.FTZ R15, -R24, -RZ ;  /* 0x800000ff180f7221 */ /* 0x000fc80000010100 */
[----:B0-----:R-:W-:-:S04]  /*1500*/  FFMA R19, R16, R15, 1 ;  /* 0x3f80000010137423 */ /* 0x001fc8000000000f */
[----:B------:R-:W-:-:S04]  /*1510*/  FFMA R19, R16, R19, R16 ;  /* 0x0000001310137223 */ /* 0x000fc80000000010 */
[----:B------:R-:W-:-:S04]  /*1520*/  FFMA R16, R0, R19, RZ ;  /* 0x0000001300107223 */ /* 0x000fc800000000ff */
[----:B------:R-:W-:-:S04]  /*1530*/  FFMA R18, R15, R16, R0 ;  /* 0x000000100f127223 */ /* 0x000fc80000000000 */
[----:B------:R-:W-:Y:S01]  /*1540*/  FFMA R18, R19, R18, R16 ;  /* 0x0000001213127223 */ /* 0x000fe20000000010 */
[----:B------:R-:W-:-:S03]  /*1550*/  IADD3 R16, PT, PT, R17, 0x7f, -R12 ;  /* 0x0000007f11107810 */ /* 0x000fc60007ffe80c */
[----:B------:R-:W-:Y:S01]  /*1560*/  FFMA R15, R15, R18, R0 ;  /* 0x000000120f0f7223 */ /* 0x000fe20000000000 */
[----:B------:R-:W-:-:S03]  /*1570*/  IADD3 R13, PT, PT, R16, R13, RZ ;  /* 0x0000000d100d7210 */ /* 0x000fc60007ffe0ff */
[----:B------:R-:W-:-:S05]  /*1580*/  FFMA R0, R19, R15, R18 ;  /* 0x0000000f13007223 */ /* 0x000fca0000000012 */
[----:B------:R-:W-:-:S04]  /*1590*/  SHF.R.U32.HI R12, RZ, 0x17, R0 ;  /* 0x00000017ff0c7819 */ /* 0x000fc80000011600 */
[----:B------:R-:W-:-:S04]  /*15a0*/  LOP3.LUT R12, R12, 0xff, RZ, 0xc0, !PT ;  /* 0x000000ff0c0c7812 */ /* 0x000fc800078ec0ff */
[----:B------:R-:W-:-:S04]  /*15b0*/  IADD3 R12, PT, PT, R12, R13, RZ ;  /* 0x0000000d0c0c7210 */ /* 0x000fc80007ffe0ff */
[----:B------:R-:W-:-:S04]  /*15c0*/  IADD3 R16, PT, PT, R12, -0x1, RZ ;  /* 0xffffffff0c107810 */ /* 0x000fc80007ffe0ff */
[----:B------:R-:W-:-:S13]  /*15d0*/  ISETP.GE.U32.AND P0, PT, R16, 0xfe, PT ;  /* 0x000000fe1000780c */ /* 0x000fda0003f06070 */
[----:B------:R-:W-:Y:S05]  /*15e0*/  @!P0 BRA `(.L_x_27) ;  /* 0x0000000000808947 */ /* 0x000fea0003800000 */
[----:B------:R-:W-:-:S13]  /*15f0*/  ISETP.GT.AND P0, PT, R12, 0xfe, PT ;  /* 0x000000fe0c00780c */ /* 0x000fda0003f04270 */
[----:B------:R-:W-:Y:S05]  /*1600*/  @P0 BRA `(.L_x_28) ;  /* 0x00000000006c0947 */ /* 0x000fea0003800000 */
[----:B------:R-:W-:-:S13]  /*1610*/  ISETP.GE.AND P0, PT, R12, 0x1, PT ;  /* 0x000000010c00780c */ /* 0x000fda0003f06270 */
[----:B------:R-:W-:Y:S05]  /*1620*/  @P0 BRA `(.L_x_29) ;  /* 0x0000000000740947 */ /* 0x000fea0003800000 */
[----:B------:R-:W-:Y:S02]  /*1630*/  ISETP.GE.AND P0, PT, R12, -0x18, PT ;  /* 0xffffffe80c00780c */ /* 0x000fe40003f06270 */
[----:B------:R-:W-:-:S11]  /*1640*/  LOP3.LUT R0, R0, 0x80000000, RZ, 0xc0, !PT ;  /* 0x8000000000007812 */ /* 0x000fd600078ec0ff */
[----:B------:R-:W-:Y:S05]  /*1650*/  @!P0 BRA `(.L_x_29) ;  /* 0x0000000000688947 */ /* 0x000fea0003800000 */
[CCC-:B------:R-:W-:Y:S01]  /*1660*/  FFMA.RZ R13, R19.reuse, R15.reuse, R18.reuse ;  /* 0x0000000f130d7223 */ /* 0x1c0fe2000000c012 */
[CCC-:B------:R-:W-:Y:S01]  /*1670*/  FFMA.RP R16, R19.reuse, R15.reuse, R18.reuse ;  /* 0x0000000f13107223 */ /* 0x1c0fe20000008012 */
[----:B------:R-:W-:Y:S01]  /*1680*/  FFMA.RM R19, R19, R15, R18 ;  /* 0x0000000f13137223 */ /* 0x000fe20000004012 */
[C---:B------:R-:W-:Y:S02]  /*1690*/  IADD3 R15, PT, PT, R12.reuse, 0x20, RZ ;  /* 0x000000200c0f7810 */ /* 0x040fe40007ffe0ff */
[----:B------:R-:W-:Y:S02]  /*16a0*/  LOP3.LUT R13, R13, 0x7fffff, RZ, 0xc0, !PT ;  /* 0x007fffff0d0d7812 */ /* 0x000fe400078ec0ff */
[C---:B------:R-:W-:Y:S02]  /*16b0*/  ISETP.NE.AND P2, PT, R12.reuse, RZ, PT ;  /* 0x000000ff0c00720c */ /* 0x040fe40003f45270 */
[----:B------:R-:W-:Y:S02]  /*16c0*/  LOP3.LUT R18, R13, 0x800000, RZ, 0xfc, !PT ;  /* 0x008000000d127812 */ /* 0x000fe400078efcff */
[----:B------:R-:W-:-:S02]  /*16d0*/  ISETP.NE.AND P1, PT, R12, RZ, PT ;  /* 0x000000ff0c00720c */ /* 0x000fc40003f25270 */
[----:B------:R-:W-:Y:S02]  /*16e0*/  IADD3 R12, PT, PT, -R12, RZ, RZ ;  /* 0x000000ff0c0c7210 */ /* 0x000fe40007ffe1ff */
[----:B------:R-:W-:Y:S02]  /*16f0*/  SHF.L.U32 R15, R18, R15, RZ ;  /* 0x0000000f120f7219 */ /* 0x000fe400000006ff */
[----:B------:R-:W-:Y:S02]  /*1700*/  FSETP.NEU.FTZ.AND P0, PT, R16, R19, PT ;  /* 0x000000131000720b */ /* 0x000fe40003f1d000 */
[----:B------:R-:W-:Y:S02]  /*1710*/  SEL R13, R12, RZ, P2 ;  /* 0x000000ff0c0d7207 */ /* 0x000fe40001000000 */
[----:B------:R-:W-:Y:S02]  /*1720*/  ISETP.NE.AND P1, PT, R15, RZ, P1 ;  /* 0x000000ff0f00720c */ /* 0x000fe40000f25270 */
[----:B------:R-:W-:-:S02]  /*1730*/  SHF.R.U32.HI R15, RZ, R13, R18 ;  /* 0x0000000dff0f7219 */ /* 0x000fc40000011612 */
[----:B------:R-:W-:Y:S02]  /*1740*/  PLOP3.LUT P0, PT, P0, P1, PT, 0xf8, 0x8f ;  /* 0x00000000008f781c */ /* 0x000fe40000703f70 */
[----:B------:R-:W-:Y:S02]  /*1750*/  SHF.R.U32.HI R13, RZ, 0x1, R15 ;  /* 0x00000001ff0d7819 */ /* 0x000fe4000001160f */
[----:B------:R-:W-:-:S04]  /*1760*/  SEL R12, RZ, 0x1, !P0 ;  /* 0x00000001ff0c7807 */ /* 0x000fc80004000000 */
[----:B------:R-:W-:-:S04]  /*1770*/  LOP3.LUT R12, R12, 0x1, R13, 0xf8, !PT ;  /* 0x000000010c0c7812 */ /* 0x000fc800078ef80d */
[----:B------:R-:W-:-:S04]  /*1780*/  LOP3.LUT R12, R12, R15, RZ, 0xc0, !PT ;  /* 0x0000000f0c0c7212 */ /* 0x000fc800078ec0ff */
[----:B------:R-:W-:-:S04]  /*1790*/  IADD3 R13, PT, PT, R13, R12, RZ ;  /* 0x0000000c0d0d7210 */ /* 0x000fc80007ffe0ff */
[----:B------:R-:W-:Y:S01]  /*17a0*/  LOP3.LUT R0, R13, R0, RZ, 0xfc, !PT ;  /* 0x000000000d007212 */ /* 0x000fe200078efcff */
[----:B------:R-:W-:Y:S06]  /*17b0*/  BRA `(.L_x_29) ;  /* 0x0000000000107947 */ /* 0x000fec0003800000 */
.L_x_28:
[----:B------:R-:W-:-:S04]  /*17c0*/  LOP3.LUT R0, R0, 0x80000000, RZ, 0xc0, !PT ;  /* 0x8000000000007812 */ /* 0x000fc800078ec0ff */
[----:B------:R-:W-:Y:S01]  /*17d0*/  LOP3.LUT R0, R0, 0x7f800000, RZ, 0xfc, !PT ;  /* 0x7f80000000007812 */ /* 0x000fe200078efcff */
[----:B------:R-:W-:Y:S06]  /*17e0*/  BRA `(.L_x_29) ;  /* 0x0000000000047947 */ /* 0x000fec0003800000 */
.L_x_27:
[----:B------:R-:W-:-:S07]  /*17f0*/  LEA R0, R13, R0, 0x17 ;  /* 0x000000000d007211 */ /* 0x000fce00078eb8ff */
.L_x_29:
[----:B------:R-:W-:Y:S05]  /*1800*/  BSYNC.RECONVERGENT B2 ;  /* 0x0000000000027941 */ /* 0x000fea0003800200 */
.L_x_26:
[----:B------:R-:W-:Y:S05]  /*1810*/  BRA `(.L_x_30) ;  /* 0x0000000000207947 */ /* 0x000fea0003800000 */
.L_x_25:
[----:B------:R-:W-:-:S04]  /*1820*/  LOP3.LUT R0, R19, 0x80000000, R0, 0x48, !PT ;  /* 0x8000000013007812 */ /* 0x000fc800078e4800 */
[----:B------:R-:W-:Y:S01]  /*1830*/  LOP3.LUT R0, R0, 0x7f800000, RZ, 0xfc, !PT ;  /* 0x7f80000000007812 */ /* 0x000fe200078efcff */
[----:B------:R-:W-:Y:S06]  /*1840*/  BRA `(.L_x_30) ;  /* 0x0000000000147947 */ /* 0x000fec0003800000 */
.L_x_24:
[----:B------:R-:W-:Y:S01]  /*1850*/  LOP3.LUT R0, R19, 0x80000000, R0, 0x48, !PT ;  /* 0x8000000013007812 */ /* 0x000fe200078e4800 */
[----:B------:R-:W-:Y:S06]  /*1860*/  BRA `(.L_x_30) ;  /* 0x00000000000c7947 */ /* 0x000fec0003800000 */
.L_x_23:
[----:B------:R-:W0:Y:S01]  /*1870*/  MUFU.RSQ R0, -QNAN ;  /* 0xffc0000000007908 */ /* 0x000e220000001400 */
[----:B------:R-:W-:Y:S05]  /*1880*/  BRA `(.L_x_30) ;  /* 0x0000000000047947 */ /* 0x000fea0003800000 */
.L_x_22:
[----:B------:R-:W-:-:S07]  /*1890*/  FADD.FTZ R0, R0, R11 ;  /* 0x0000000b00007221 */ /* 0x000fce0000010000 */
.L_x_30:
[----:B------:R-:W-:Y:S05]  /*18a0*/  BSYNC.RECONVERGENT B1 ;  /* 0x0000000000017941 */ /* 0x000fea0003800200 */
.L_x_20:
[----:B------:R-:W-:Y:S01]  /*18b0*/  HFMA2 R13, -RZ, RZ, 0, 0 ;  /* 0x00000000ff0d7431 */ /* 0x000fe200000001ff */
[----:B------:R-:W-:-:S04]  /*18c0*/  MOV R12, R10 ;  /* 0x0000000a000c7202 */ /* 0x000fc80000000f00 */
[----:B0-----:R-:W-:Y:S05]  /*18d0*/  RET.REL.NODEC R12 `(_Z22flash_attention_kernelPfS_S_) ;  /* 0xffffffe40cc87950 */ /* 0x001fea0003c3ffff */
.L_x_31:
[----:B------:R-:W-:-:S00]  /*18e0*/  BRA `(.L_x_31) ;  /* 0xfffffffc00fc7947 */ /* 0x000fc0000383ffff */
[----:B------:R-:W-:-:S00]  /*18f0*/  NOP ;  /* 0x0000000000007918 */ /* 0x000fc00000000000 */
        /* <DEDUP_REMOVED lines=8> */
.L_x_33:


//--------------------- .text._Z22attention_score_kernelPfS_S_ --------------------------
	.section	.text._Z22attention_score_kernelPfS_S_,"ax",@progbits
	.align	128
        .global         _Z22attention_score_kernelPfS_S_
        .type           _Z22attention_score_kernelPfS_S_,@function
        .size           _Z22attention_score_kernelPfS_S_,(.L_x_35 - _Z22attention_score_kernelPfS_S_)
        .other          _Z22attention_score_kernelPfS_S_,@"STO_CUDA_ENTRY STV_DEFAULT"
_Z22attention_score_kernelPfS_S_:
.text._Z22attention_score_kernelPfS_S_:
        /* <DEDUP_REMOVED lines=14> */
[----:B------:R-:W-:Y:S02]  /*00e0*/  IMAD R11, R9, 0x6, RZ ;  /* 0x00000006090b7824 */ /* 0x000fe400078e02ff */
[----:B------:R-:W-:-:S04]  /*00f0*/  IMAD R3, R8, 0x6, RZ ;  /* 0x0000000608037824 */ /* 0x000fc800078e02ff */
[----:B------:R-:W2:Y:S01]  /*0100*/  LDC.64 R6, c[0x0][0x388] ;  /* 0x0000e200ff067b82 */ /* 0x000ea20000000a00 */
[----:B0-----:R-:W-:-:S05]  /*0110*/  IMAD.WIDE.U32 R4, R11, 0x4, R4 ;  /* 0x000000040b047825 */ /* 0x001fca00078e0004 */
[----:B-1----:R-:W3:Y:S01]  /*0120*/  LDG.E R0, desc[UR4][R4.64] ;  /* 0x0000000404007981 */ /* 0x002ee2000c1e1900 */
[----:B--2---:R-:W-:-:S03]  /*0130*/  IMAD.WIDE R6, R3, 0x4, R6 ;  /* 0x0000000403067825 */ /* 0x004fc600078e0206 */
[----:B------:R-:W2:Y:S01]  /*0140*/  LDG.E R13, desc[UR4][R4.64+0x4] ;  /* 0x00000404040d7981 */ /* 0x000ea2000c1e1900 */
[----:B------:R-:W0:Y:S03]  /*0150*/  LDC.64 R2, c[0x0][0x390] ;  /* 0x0000e400ff027b82 */ /* 0x000e260000000a00 */
[----:B------:R-:W3:Y:S04]  /*0160*/  LDG.E R11, desc[UR4][R6.64] ;  /* 0x00000004060b7981 */ /* 0x000ee8000c1e1900 */
[----:B------:R-:W2:Y:S04]  /*0170*/  LDG.E R10, desc[UR4][R6.64+0x4] ;  /* 0x00000404060a7981 */ /* 0x000ea8000c1e1900 */
[----:B------:R-:W4:Y:S04]  /*0180*/  LDG.E R15, desc[UR4][R4.64+0x8] ;  /* 0x00000804040f7981 */ /* 0x000f28000c1e1900 */
[----:B------:R-:W4:Y:S04]  /*0190*/  LDG.E R12, desc[UR4][R6.64+0x8] ;  /* 0x00000804060c7981 */ /* 0x000f28000c1e1900 */
[----:B------:R-:W5:Y:S04]  /*01a0*/  LDG.E R17, desc[UR4][R4.64+0xc] ;  /* 0x00000c0404117981 */ /* 0x000f68000c1e1900 */
[----:B------:R-:W5:Y:S04]  /*01b0*/  LDG.E R14, desc[UR4][R6.64+0xc] ;  /* 0x00000c04060e7981 */ /* 0x000f68000c1e1900 */
[----:B------:R-:W5:Y:S04]  /*01c0*/  LDG.E R19, desc[UR4][R4.64+0x10] ;  /* 0x0000100404137981 */ /* 0x000f68000c1e1900 */
[----:B------:R-:W5:Y:S04]  /*01d0*/  LDG.E R16, desc[UR4][R6.64+0x10] ;  /* 0x0000100406107981 */ /* 0x000f68000c1e1900 */
[----:B------:R-:W5:Y:S04]  /*01e0*/  LDG.E R21, desc[UR4][R4.64+0x14] ;  /* 0x0000140404157981 */ /* 0x000f68000c1e1900 */
[----:B------:R-:W5:Y:S01]  /*01f0*/  LDG.E R18, desc[UR4][R6.64+0x14] ;  /* 0x0000140406127981 */ /* 0x000f62000c1e1900 */
[----:B------:R-:W-:-:S04]  /*0200*/  IMAD R9, R9, 0x5, R8 ;  /* 0x0000000509097824 */ /* 0x000fc800078e0208 */
[----:B0-----:R-:W-:-:S04]  /*0210*/  IMAD.WIDE R2, R9, 0x4, R2 ;  /* 0x0000000409027825 */ /* 0x001fc800078e0202 */
[----:B---3--:R-:W-:-:S04]  /*0220*/  FFMA R0, R0, R11, RZ ;  /* 0x0000000b00007223 */ /* 0x008fc800000000ff */
[----:B--2---:R-:W-:-:S04]  /*0230*/  FFMA R0, R13, R10, R0 ;  /* 0x0000000a0d007223 */ /* 0x004fc80000000000 */
[----:B----4-:R-:W-:-:S04]  /*0240*/  FFMA R0, R15, R12, R0 ;  /* 0x0000000c0f007223 */ /* 0x010fc80000000000 */
[----:B-----5:R-:W-:-:S04]  /*0250*/  FFMA R0, R17, R14, R0 ;  /* 0x0000000e11007223 */ /* 0x020fc80000000000 */
[----:B------:R-:W-:-:S04]  /*0260*/  FFMA R0, R19, R16, R0 ;  /* 0x0000001013007223 */ /* 0x000fc80000000000 */
[----:B------:R-:W-:-:S05]  /*0270*/  FFMA R21, R21, R18, R0 ;  /* 0x0000001215157223 */ /* 0x000fca0000000000 */
[----:B------:R-:W-:Y:S01]  /*0280*/  STG.E desc[UR4][R2.64], R21 ;  /* 0x0000001502007986 */ /* 0x000fe2000c101904 */
[----:B------:R-:W-:Y:S05]  /*0290*/  EXIT ;  /* 0x000000000000794d */ /* 0x000fea0003800000 */
.L_x_32:
        /* <DEDUP_REMOVED lines=14> */
.L_x_35:


//--------------------- .nv.shared.reserved.0     --------------------------
	.section	.nv.shared.reserved.0,"aw",@nobits
	.weak		__nv_reservedSMEM_offset_0_alias
	.size		__nv_reservedSMEM_offset_0_alias, 0, 64
	.other		__nv_reservedSMEM_offset_0_alias,@"STO_CUDA_RESERVED_SHARED STV_DEFAULT"
__nv_reservedSMEM_offset_0_alias:
	.zero		0
	.zero		64


//--------------------- .nv.constant0._Z22flash_attention_kernelPfS_S_ --------------------------
	.section	.nv.constant0._Z22flash_attention_kernelPfS_S_,"a",@progbits
	.sectionflags	@""
	.align	4
.nv.constant0._Z22flash_attention_kernelPfS_S_:
	.zero		920


//--------------------- .nv.constant0._Z22attention_score_kernelPfS_S_ --------------------------
	.section	.nv.constant0._Z22attention_score_kernelPfS_S_,"a",@progbits
	.sectionflags	@""
	.align	4
.nv.constant0._Z22attention_score_kernelPfS_S_:
	.zero		920


//--------------------- SYMBOLS --------------------------

	.type		.nv.reservedSmem.offset0,@object
	.size		.nv.reservedSmem.offset0,0x4
